	.headerflags	@"EF_CUDA_TEXMODE_UNIFIED EF_CUDA_64BIT_ADDRESS EF_CUDA_ACCELERATORS EF_CUDA_SM90 EF_CUDA_VIRTUAL_SM(EF_CUDA_SM90)"
	.elftype	@"ET_EXEC"


//--------------------- .nv.info                  --------------------------
	.section	.nv.info,"",@"SHT_CUDA_INFO"
	.align	4


	//----- nvinfo : EIATTR_REGCOUNT
	.align		4
        /*0000*/ 	.byte	0x04, 0x2f
        /*0002*/ 	.short	(.L_3 - .L_2)
	.align		4
.L_2:
        /*0004*/ 	.word	index@(triton_poi_fused__native_batch_norm_legit_no_training_convolution_leaky_relu_6)
        /*0008*/ 	.word	0x00000013


	//----- nvinfo : EIATTR_MIN_STACK_SIZE
	.align		4
.L_3:
        /*000c*/ 	.byte	0x04, 0x12
        /*000e*/ 	.short	(.L_5 - .L_4)
	.align		4
.L_4:
        /*0010*/ 	.word	index@(triton_poi_fused__native_batch_norm_legit_no_training_convolution_leaky_relu_6)
        /*0014*/ 	.word	0x00000000


	//----- nvinfo : EIATTR_FRAME_SIZE
	.align		4
.L_5:
        /*0018*/ 	.byte	0x04, 0x11
        /*001a*/ 	.short	(.L_7 - .L_6)
	.align		4
.L_6:
        /*001c*/ 	.word	index@(triton_poi_fused__native_batch_norm_legit_no_training_convolution_leaky_relu_6)
        /*0020*/ 	.word	0x00000000


	//----- nvinfo : EIATTR_MIN_STACK_SIZE
	.align		4
.L_7:
        /*0024*/ 	.byte	0x04, 0x12
        /*0026*/ 	.short	(.L_9 - .L_8)
	.align		4
.L_8:
        /*0028*/ 	.word	index@(triton_poi_fused__native_batch_norm_legit_no_training_convolution_leaky_relu_6)
        /*002c*/ 	.word	0x00000000
.L_9:


//--------------------- .nv.info.triton_poi_fused__native_batch_norm_legit_no_training_convolution_leaky_relu_6 --------------------------
	.section	.nv.info.triton_poi_fused__native_batch_norm_legit_no_training_convolution_leaky_relu_6,"",@"SHT_CUDA_INFO"
	.sectionflags	@""
	.align	4


	//----- nvinfo : EIATTR_CUDA_API_VERSION
	.align		4
        /*0000*/ 	.byte	0x04, 0x37
        /*0002*/ 	.short	(.L_11 - .L_10)
.L_10:
        /*0004*/ 	.word	0x0000007c


	//----- nvinfo : EIATTR_KPARAM_INFO
	.align		4
.L_11:
        /*0008*/ 	.byte	0x04, 0x17
        /*000a*/ 	.short	(.L_13 - .L_12)
.L_12:
        /*000c*/ 	.word	0x00000000
        /*0010*/ 	.short	0x0007
        /*0012*/ 	.short	0x0038
        /*0014*/ 	.byte	0x00, 0xf0, 0x11, 0x00


	//----- nvinfo : EIATTR_KPARAM_INFO
	.align		4
.L_13:
        /*0018*/ 	.byte	0x04, 0x17
        /*001a*/ 	.short	(.L_15 - .L_14)
.L_14:
        /*001c*/ 	.word	0x00000000
        /*0020*/ 	.short	0x0006
        /*0022*/ 	.short	0x0030
        /*0024*/ 	.byte	0x00, 0xf4, 0x21, 0x00


	//----- nvinfo : EIATTR_KPARAM_INFO
	.align		4
.L_15:
        /*0028*/ 	.byte	0x04, 0x17
        /*002a*/ 	.short	(.L_17 - .L_16)
.L_16:
        /*002c*/ 	.word	0x00000000
        /*0030*/ 	.short	0x0005
        /*0032*/ 	.short	0x0028
        /*0034*/ 	.byte	0x00, 0xf4, 0x21, 0x00


	//----- nvinfo : EIATTR_KPARAM_INFO
	.align		4
.L_17:
        /*0038*/ 	.byte	0x04, 0x17
        /*003a*/ 	.short	(.L_19 - .L_18)
.L_18:
        /*003c*/ 	.word	0x00000000
        /*0040*/ 	.short	0x0004
        /*0042*/ 	.short	0x0020
        /*0044*/ 	.byte	0x00, 0xf4, 0x21, 0x00


	//----- nvinfo : EIATTR_KPARAM_INFO
	.align		4
.L_19:
        /*0048*/ 	.byte	0x04, 0x17
        /*004a*/ 	.short	(.L_21 - .L_20)
.L_20:
        /*004c*/ 	.word	0x00000000
        /*0050*/ 	.short	0x0003
        /*0052*/ 	.short	0x0018
        /*0054*/ 	.byte	0x00, 0xf4, 0x21, 0x00


	//----- nvinfo : EIATTR_KPARAM_INFO
	.align		4
.L_21:
        /*0058*/ 	.byte	0x04, 0x17
        /*005a*/ 	.short	(.L_23 - .L_22)
.L_22:
        /*005c*/ 	.word	0x00000000
        /*0060*/ 	.short	0x0002
        /*0062*/ 	.short	0x0010
        /*0064*/ 	.byte	0x00, 0xf4, 0x21, 0x00


	//----- nvinfo : EIATTR_KPARAM_INFO
	.align		4
.L_23:
        /*0068*/ 	.byte	0x04, 0x17
        /*006a*/ 	.short	(.L_25 - .L_24)
.L_24:
        /*006c*/ 	.word	0x00000000
        /*0070*/ 	.short	0x0001
        /*0072*/ 	.short	0x0008
        /*0074*/ 	.byte	0x00, 0xf4, 0x21, 0x00


	//----- nvinfo : EIATTR_KPARAM_INFO
	.align		4
.L_25:
        /*0078*/ 	.byte	0x04, 0x17
        /*007a*/ 	.short	(.L_27 - .L_26)
.L_26:
        /*007c*/ 	.word	0x00000000
        /*0080*/ 	.short	0x0000
        /*0082*/ 	.short	0x0000
        /*0084*/ 	.byte	0x00, 0xf4, 0x21, 0x00


	//----- nvinfo : EIATTR_SPARSE_MMA_MASK
	.align		4
.L_27:
        /*0088*/ 	.byte	0x03, 0x50
        /*008a*/ 	.short	0x0000


	//----- nvinfo : EIATTR_MAXREG_COUNT
	.align		4
        /*008c*/ 	.byte	0x03, 0x1b
        /*008e*/ 	.short	0x00ff


	//----- nvinfo : EIATTR_EXIT_INSTR_OFFSETS
	.align		4
        /*0090*/ 	.byte	0x04, 0x1c
        /*0092*/ 	.short	(.L_29 - .L_28)


	//   ....[0]....
.L_28:
        /*0094*/ 	.word	0x00000340


	//----- nvinfo : EIATTR_REQNTID
	.align		4
.L_29:
        /*0098*/ 	.byte	0x04, 0x10
        /*009a*/ 	.short	(.L_31 - .L_30)
.L_30:
        /*009c*/ 	.word	0x00000080
        /*00a0*/ 	.word	0x00000001
        /*00a4*/ 	.word	0x00000001


	//----- nvinfo : EIATTR_CBANK_PARAM_SIZE
	.align		4
.L_31:
        /*00a8*/ 	.byte	0x03, 0x19
        /*00aa*/ 	.short	0x003c


	//----- nvinfo : EIATTR_PARAM_CBANK
	.align		4
        /*00ac*/ 	.byte	0x04, 0x0a
        /*00ae*/ 	.short	(.L_33 - .L_32)
	.align		4
.L_32:
        /*00b0*/ 	.word	index@(.nv.constant0.triton_poi_fused__native_batch_norm_legit_no_training_convolution_leaky_relu_6)
        /*00b4*/ 	.short	0x0210
        /*00b6*/ 	.short	0x003c


	//----- nvinfo : EIATTR_SW_WAR
	.align		4
.L_33:
        /*00b8*/ 	.byte	0x04, 0x36
        /*00ba*/ 	.short	(.L_35 - .L_34)
.L_34:
        /*00bc*/ 	.word	0x00000008
.L_35:


//--------------------- .nv.callgraph             --------------------------
	.section	.nv.callgraph,"",@"SHT_CUDA_CALLGRAPH"
	.align	4
	.sectionentsize	8
	.align		4
        /*0000*/ 	.word	0x00000000
	.align		4
        /*0004*/ 	.word	0xffffffff
	.align		4
        /*0008*/ 	.word	0x00000000
	.align		4
        /*000c*/ 	.word	0xfffffffe
	.align		4
        /*0010*/ 	.word	0x00000000
	.align		4
        /*0014*/ 	.word	0xfffffffd
	.align		4
        /*0018*/ 	.word	0x00000000
	.align		4
        /*001c*/ 	.word	0xfffffffc


//--------------------- .nv.constant4             --------------------------
	.section	.nv.constant4,"a",@progbits
	.align	8
	.align		8
.nv.constant4:
        /*0000*/ 	.dword	_$_str
	.align		8
        /*0008*/ 	.dword	_$_str_$_2


//--------------------- .text.triton_poi_fused__native_batch_norm_legit_no_training_convolution_leaky_relu_6 --------------------------
	.section	.text.triton_poi_fused__native_batch_norm_legit_no_training_convolution_leaky_relu_6,"ax",@progbits
	.align	128
        .global         triton_poi_fused__native_batch_norm_legit_no_training_convolution_leaky_relu_6
        .type           triton_poi_fused__native_batch_norm_legit_no_training_convolution_leaky_relu_6,@function
        .size           triton_poi_fused__native_batch_norm_legit_no_training_convolution_leaky_relu_6,(.L_x_1 - triton_poi_fused__native_batch_norm_legit_no_training_convolution_leaky_relu_6)
        .other          triton_poi_fused__native_batch_norm_legit_no_training_convolution_leaky_relu_6,@"STO_CUDA_ENTRY STV_DEFAULT"
triton_poi_fused__native_batch_norm_legit_no_training_convolution_leaky_relu_6:
.text.triton_poi_fused__native_batch_norm_legit_no_training_convolution_leaky_relu_6:
[----:B------:R-:W-:Y:S01]  /*0000*/  LDC R1, c[0x0][0x28] ;  /* 0x00000a00ff017b82 */ /* 0x000fe20000000800 */
[----:B------:R-:W1:Y:S07]  /*0010*/  S2R R0, SR_TID.X ;  /* 0x0000000000007919 */ /* 0x000e6e0000002100 */
[----:B------:R-:W2:Y:S01]  /*0020*/  LDC.64 R10, c[0x0][0x230] ;  /* 0x00008c00ff0a7b82 */ /* 0x000ea20000000a00 */
[----:B------:R-:W-:Y:S01]  /*0030*/  ULDC.64 UR4, c[0x0][0x208] ;  /* 0x0000820000047ab9 */ /* 0x000fe20000000a00 */
[----:B------:R-:W3:Y:S06]  /*0040*/  S2R R3, SR_CTAID.X ;  /* 0x0000000000037919 */ /* 0x000eec0000002500 */
[----:B------:R-:W4:Y:S08]  /*0050*/  LDC.64 R6, c[0x0][0x220] ;  /* 0x00008800ff067b82 */ /* 0x000f300000000a00 */
[----:B------:R-:W5:Y:S08]  /*0060*/  LDC.64 R8, c[0x0][0x228] ;  /* 0x00008a00ff087b82 */ /* 0x000f700000000a00 */
[----:B------:R-:W5:Y:S01]  /*0070*/  LDC.64 R12, c[0x0][0x238] ;  /* 0x00008e00ff0c7b82 */ /* 0x000f620000000a00 */
[----:B-1----:R-:W-:-:S07]  /*0080*/  LOP3.LUT R0, R0, 0x7f, RZ, 0xc0, !PT ;  /* 0x0000007f00007812 */ /* 0x002fce00078ec0ff */
[----:B------:R-:W1:Y:S01]  /*0090*/  LDC.64 R4, c[0x0][0x240] ;  /* 0x00009000ff047b82 */ /* 0x000e620000000a00 */
[----:B---3--:R-:W-:Y:S02]  /*00a0*/  SHF.R.S32.HI R2, RZ, 0x18, R3 ;  /* 0x00000018ff027819 */ /* 0x008fe40000011403 */
[----:B------:R-:W-:Y:S02]  /*00b0*/  LEA R0, R3, R0, 0x7 ;  /* 0x0000000003007211 */ /* 0x000fe400078e38ff */
[----:B------:R-:W-:-:S04]  /*00c0*/  SGXT R3, R2, 0x1 ;  /* 0x000000010203781a */ /* 0x000fc80000000200 */
[----:B------:R-:W-:-:S04]  /*00d0*/  LEA.HI R3, R3, R0, RZ, 0x8 ;  /* 0x0000000003037211 */ /* 0x000fc800078f40ff */
[----:B------:R-:W-:-:S04]  /*00e0*/  SHF.R.S32.HI R3, RZ, 0x8, R3 ;  /* 0x00000008ff037819 */ /* 0x000fc80000011403 */
[----:B------:R-:W-:-:S04]  /*00f0*/  LEA.HI R2, R3, R3, RZ, 0x4 ;  /* 0x0000000303027211 */ /* 0x000fc800078f20ff */
[----:B------:R-:W-:-:S04]  /*0100*/  LOP3.LUT R2, R2, 0xfffffff0, RZ, 0xc0, !PT ;  /* 0xfffffff002027812 */ /* 0x000fc800078ec0ff */
[----:B------:R-:W-:Y:S02]  /*0110*/  IADD3 R15, R3, -R2, RZ ;  /* 0x80000002030f7210 */ /* 0x000fe40007ffe0ff */
[----:B------:R-:W3:Y:S03]  /*0120*/  LDC.64 R2, c[0x0][0x210] ;  /* 0x00008400ff027b82 */ /* 0x000ee60000000a00 */
[----:B--2---:R-:W-:-:S05]  /*0130*/  IMAD.WIDE R10, R15, 0x4, R10 ;  /* 0x000000040f0a7825 */ /* 0x004fca00078e020a */
[----:B------:R2:W2:Y:S01]  /*0140*/  LDG.E.EL R16, desc[UR4][R10.64] ;  /* 0x000000040a107981 */ /* 0x0004a2000c2e1900 */
[----:B----4-:R-:W-:-:S04]  /*0150*/  IMAD.WIDE R6, R15, 0x4, R6 ;  /* 0x000000040f067825 */ /* 0x010fc800078e0206 */
[----:B-----5:R-:W-:Y:S02]  /*0160*/  IMAD.WIDE R8, R15, 0x4, R8 ;  /* 0x000000040f087825 */ /* 0x020fe400078e0208 */
[----:B------:R-:W4:Y:S04]  /*0170*/  LDG.E.EL R7, desc[UR4][R6.64] ;  /* 0x0000000406077981 */ /* 0x000f28000c2e1900 */
[----:B------:R5:W4:Y:S01]  /*0180*/  LDG.E.EL R8, desc[UR4][R8.64] ;  /* 0x0000000408087981 */ /* 0x000b22000c2e1900 */
[----:B---3--:R-:W-:-:S05]  /*0190*/  IMAD.WIDE R2, R0, 0x4, R2 ;  /* 0x0000000400027825 */ /* 0x008fca00078e0202 */
[----:B------:R-:W4:Y:S01]  /*01a0*/  LDG.E R14, desc[UR4][R2.64] ;  /* 0x00000004020e7981 */ /* 0x000f22000c1e1900 */
[----:B0-2---:R-:W-:-:S04]  /*01b0*/  IMAD.WIDE R10, R15, 0x4, R12 ;  /* 0x000000040f0a7825 */ /* 0x005fc800078e020c */
[----:B-1----:R-:W-:Y:S02]  /*01c0*/  IMAD.WIDE R4, R15, 0x4, R4 ;  /* 0x000000040f047825 */ /* 0x002fe400078e0204 */
[----:B------:R-:W2:Y:S04]  /*01d0*/  LDG.E.EL R10, desc[UR4][R10.64] ;  /* 0x000000040a0a7981 */ /* 0x000ea8000c2e1900 */
[----:B------:R0:W2:Y:S01]  /*01e0*/  LDG.E.EL R13, desc[UR4][R4.64] ;  /* 0x00000004040d7981 */ /* 0x0000a2000c2e1900 */
[----:B-----5:R-:W-:Y:S01]  /*01f0*/  HFMA2.MMA R9, -RZ, RZ, 1.625, 0 ;  /* 0x3e800000ff097435 */ /* 0x020fe200000001ff */
[----:B0-----:R-:W0:Y:S02]  /*0200*/  LDC.64 R4, c[0x0][0x218] ;  /* 0x00008600ff047b82 */ /* 0x001e240000000a00 */
[----:B0-----:R-:W-:-:S04]  /*0210*/  IMAD.WIDE R4, R0, 0x4, R4 ;  /* 0x0000000400047825 */ /* 0x001fc800078e0204 */
[----:B------:R-:W-:-:S04]  /*0220*/  FADD R16, R16, 9.9999997473787516356e-06 ;  /* 0x3727c5ac10107421 */ /* 0x000fc80000000000 */
[----:B------:R-:W0:Y:S02]  /*0230*/  MUFU.SQRT R12, R16 ;  /* 0x00000010000c7308 */ /* 0x000e240000002000 */
[C---:B0-----:R-:W-:Y:S02]  /*0240*/  FSETP.GT.AND P0, PT, R12.reuse, 8.50705917302346158658e+37, PT ;  /* 0x7e8000000c00780b */ /* 0x041fe40003f04000 */
[----:B------:R-:W-:-:S11]  /*0250*/  FSETP.GEU.AND P1, PT, R12, 1.175494350822287508e-38, PT ;  /* 0x008000000c00780b */ /* 0x000fd60003f2e000 */
[----:B------:R-:W-:-:S04]  /*0260*/  @P0 FMUL R12, R12, 0.25 ;  /* 0x3e8000000c0c0820 */ /* 0x000fc80000400000 */
[----:B------:R-:W-:-:S06]  /*0270*/  @!P1 FMUL R12, R12, 16777216 ;  /* 0x4b8000000c0c9820 */ /* 0x000fcc0000400000 */
[----:B------:R-:W0:Y:S01]  /*0280*/  MUFU.RCP R12, R12 ;  /* 0x0000000c000c7308 */ /* 0x000e220000001000 */
[----:B------:R-:W-:Y:S01]  /*0290*/  FSEL R9, R9, 1, P0 ;  /* 0x3f80000009097808 */ /* 0x000fe20000000000 */
[----:B----4-:R-:W-:-:S04]  /*02a0*/  FADD R7, R14, R7 ;  /* 0x000000070e077221 */ /* 0x010fc80000000000 */
[----:B------:R-:W-:Y:S01]  /*02b0*/  @!P1 FMUL R9, R9, 16777216 ;  /* 0x4b80000009099820 */ /* 0x000fe20000400000 */
[----:B------:R-:W-:-:S03]  /*02c0*/  FADD R8, -R8, R7 ;  /* 0x0000000708087221 */ /* 0x000fc60000000100 */
[----:B0-----:R-:W-:-:S04]  /*02d0*/  FMUL R9, R12, R9 ;  /* 0x000000090c097220 */ /* 0x001fc80000400000 */
[----:B------:R-:W-:-:S04]  /*02e0*/  FMUL R8, R8, R9 ;  /* 0x0000000908087220 */ /* 0x000fc80000400000 */
[----:B--2---:R-:W-:-:S05]  /*02f0*/  FFMA R13, R10, R8, R13 ;  /* 0x000000080a0d7223 */ /* 0x004fca000000000d */
[----:B------:R-:W-:Y:S01]  /*0300*/  FSETP.GT.AND P0, PT, R13, RZ, PT ;  /* 0x000000ff0d00720b */ /* 0x000fe20003f04000 */
[----:B------:R-:W-:-:S12]  /*0310*/  STG.E desc[UR4][R2.64], R7 ;  /* 0x0000000702007986 */ /* 0x000fd8000c101904 */
[----:B------:R-:W-:-:S05]  /*0320*/  @!P0 FMUL R13, R13, 0.20000000298023223877 ;  /* 0x3e4ccccd0d0d8820 */ /* 0x000fca0000400000 */
[----:B------:R-:W-:Y:S01]  /*0330*/  STG.E desc[UR4][R4.64], R13 ;  /* 0x0000000d04007986 */ /* 0x000fe2000c101904 */
[----:B------:R-:W-:Y:S05]  /*0340*/  EXIT ;  /* 0x000000000000794d */ /* 0x000fea0003800000 */
.L_x_0:
[----:B------:R-:W-:-:S00]  /*0350*/  BRA `(.L_x_0) ;  /* 0xfffffffc00fc7947 */ /* 0x000fc0000383ffff */
[----:B------:R-:W-:-:S00]  /*0360*/  NOP ;  /* 0x0000000000007918 */ /* 0x000fc00000000000 */
        /* <DEDUP_REMOVED lines=9> */
.L_x_1:


//--------------------- .nv.global.init           --------------------------
	.section	.nv.global.init,"aw",@progbits
.nv.global.init:
	.type		_$_str,@object
	.size		_$_str,(_$_str_$_2 - _$_str)
_$_str:
        /*0000*/ 	.byte	0x5f, 0x5f, 0x43, 0x55, 0x44, 0x41, 0x5f, 0x46, 0x54, 0x5a, 0x00
	.type		_$_str_$_2,@object
	.size		_$_str_$_2,(.L_1 - _$_str_$_2)
_$_str_$_2:
        /*000b*/ 	.byte	0x5f, 0x5f, 0x43, 0x55, 0x44, 0x41, 0x5f, 0x50, 0x52, 0x45, 0x43, 0x5f, 0x53, 0x51, 0x52, 0x54
        /*001b*/ 	.byte	0x00
.L_1:


//--------------------- .nv.constant0.triton_poi_fused__native_batch_norm_legit_no_training_convolution_leaky_relu_6 --------------------------
	.section	.nv.constant0.triton_poi_fused__native_batch_norm_legit_no_training_convolution_leaky_relu_6,"a",@progbits
	.sectionflags	@""
	.align	4
.nv.constant0.triton_poi_fused__native_batch_norm_legit_no_training_convolution_leaky_relu_6:
	.zero		588
